//
// Generated by NVIDIA NVVM Compiler
//
// Compiler Build ID: CL-36424714
// Cuda compilation tools, release 13.0, V13.0.88
// Based on NVVM 20.0.0
//

.version 9.0
.target sm_100
.address_size 64

	// .globl	_Z18mat_set_column_f64PdPKdii

.visible .entry _Z18mat_set_column_f64PdPKdii(
	.param .u64 .ptr .align 1 _Z18mat_set_column_f64PdPKdii_param_0,
	.param .u64 .ptr .align 1 _Z18mat_set_column_f64PdPKdii_param_1,
	.param .u32 _Z18mat_set_column_f64PdPKdii_param_2,
	.param .u32 _Z18mat_set_column_f64PdPKdii_param_3
)
{
	.reg .pred 	%p<3>;
	.reg .b32 	%r<14>;
	.reg .b64 	%rd<9>;
	.reg .b64 	%fd<2>;

	ld.param.u64 	%rd3, [_Z18mat_set_column_f64PdPKdii_param_0];
	ld.param.u64 	%rd4, [_Z18mat_set_column_f64PdPKdii_param_1];
	ld.param.u32 	%r7, [_Z18mat_set_column_f64PdPKdii_param_2];
	ld.param.u32 	%r8, [_Z18mat_set_column_f64PdPKdii_param_3];
	mov.u32 	%r9, %ctaid.x;
	mov.u32 	%r1, %ntid.x;
	mov.u32 	%r10, %tid.x;
	mad.lo.s32 	%r13, %r9, %r1, %r10;
	setp.ge.s32 	%p1, %r13, %r8;
	@%p1 bra 	$L__BB0_3;
	mul.lo.s32 	%r3, %r8, %r7;
	mov.u32 	%r11, %nctaid.x;
	mul.lo.s32 	%r4, %r1, %r11;
	cvta.to.global.u64 	%rd1, %rd4;
	cvta.to.global.u64 	%rd2, %rd3;
$L__BB0_2:
	add.s32 	%r12, %r13, %r3;
	mul.wide.s32 	%rd5, %r13, 8;
	add.s64 	%rd6, %rd1, %rd5;
	ld.global.nc.f64 	%fd1, [%rd6];
	mul.wide.s32 	%rd7, %r12, 8;
	add.s64 	%rd8, %rd2, %rd7;
	st.global.f64 	[%rd8], %fd1;
	add.s32 	%r13, %r13, %r4;
	setp.lt.s32 	%p2, %r13, %r8;
	@%p2 bra 	$L__BB0_2;
$L__BB0_3:
	ret;

}


// ===== COMPILED SASS (sm_100) =====

	.target	sm_100

	.elftype	@"ET_EXEC"


//--------------------- .note.nv.tkinfo           --------------------------
	.section	.note.nv.tkinfo,"",@"SHT_NOTE"
	.sectionflags	@"SHF_NOTE_NV_TKINFO"
	.tkinfo
        /*0018*/ 	.word	0x00000002
        /*0030*/ 	.string	""
        /*0030*/ 	.string	"ptxas"
        /*0030*/ 	.string	"Cuda compilation tools, release 13.0, V13.0.88"
        /*0030*/ 	.string	"Build cuda_13.0.r13.0/compiler.36424714_0"
        /*0030*/ 	.string	"-arch sm_100 -m 64 "



//--------------------- .note.nv.cuinfo           --------------------------
	.section	.note.nv.cuinfo,"",@"SHT_NOTE"
	.sectionflags	@"SHF_NOTE_NV_CUINFO"
        /*0018*/ 	.short	0x0002
        /*001a*/ 	.short	0x0064
        /*001c*/ 	.short	0x0082
	.zero		2


//--------------------- .nv.info                  --------------------------
	.section	.nv.info,"",@"SHT_CUDA_INFO"
	.align	4


	//----- nvinfo : EIATTR_REGCOUNT
	.align		4
        /*0000*/ 	.byte	0x04, 0x2f
        /*0002*/ 	.short	(.L_1 - .L_0)
	.align		4
.L_0:
        /*0004*/ 	.word	index@(_Z18mat_set_column_f64PdPKdii)
        /*0008*/ 	.word	0x00000010


	//----- nvinfo : EIATTR_FRAME_SIZE
	.align		4
.L_1:
        /*000c*/ 	.byte	0x04, 0x11
        /*000e*/ 	.short	(.L_3 - .L_2)
	.align		4
.L_2:
        /*0010*/ 	.word	index@(_Z18mat_set_column_f64PdPKdii)
        /*0014*/ 	.word	0x00000000


	//----- nvinfo : EIATTR_MIN_STACK_SIZE
	.align		4
.L_3:
        /*0018*/ 	.byte	0x04, 0x12
        /*001a*/ 	.short	(.L_5 - .L_4)
	.align		4
.L_4:
        /*001c*/ 	.word	index@(_Z18mat_set_column_f64PdPKdii)
        /*0020*/ 	.word	0x00000000
.L_5:


//--------------------- .nv.compat                --------------------------
	.section	.nv.compat,"",@"SHT_CUDA_COMPAT_INFO"
	.align	4
        /*0000*/ 	.byte	0x02, 0x09, 0x00, 0x00, 0x02, 0x02, 0x01, 0x00, 0x02, 0x05, 0x05, 0x00, 0x03, 0x07, 0x01, 0x01
        /*0010*/ 	.byte	0x02, 0x03, 0x00, 0x00, 0x02, 0x06, 0x01, 0x00, 0x04, 0x0b, 0x08, 0x00, 0x09, 0x00, 0x00, 0x00
        /*0020*/ 	.byte	0x00, 0x00, 0x00, 0x00


//--------------------- .nv.info._Z18mat_set_column_f64PdPKdii --------------------------
	.section	.nv.info._Z18mat_set_column_f64PdPKdii,"",@"SHT_CUDA_INFO"
	.sectionflags	@""
	.align	4


	//----- nvinfo : EIATTR_CUDA_API_VERSION
	.align		4
        /*0000*/ 	.byte	0x04, 0x37
        /*0002*/ 	.short	(.L_7 - .L_6)
.L_6:
        /*0004*/ 	.word	0x00000082


	//----- nvinfo : EIATTR_KPARAM_INFO
	.align		4
.L_7:
        /*0008*/ 	.byte	0x04, 0x17
        /*000a*/ 	.short	(.L_9 - .L_8)
.L_8:
        /*000c*/ 	.word	0x00000000
        /*0010*/ 	.short	0x0003
        /*0012*/ 	.short	0x0014
        /*0014*/ 	.byte	0x00, 0xf0, 0x11, 0x00


	//----- nvinfo : EIATTR_KPARAM_INFO
	.align		4
.L_9:
        /*0018*/ 	.byte	0x04, 0x17
        /*001a*/ 	.short	(.L_11 - .L_10)
.L_10:
        /*001c*/ 	.word	0x00000000
        /*0020*/ 	.short	0x0002
        /*0022*/ 	.short	0x0010
        /*0024*/ 	.byte	0x00, 0xf0, 0x11, 0x00


	//----- nvinfo : EIATTR_KPARAM_INFO
	.align		4
.L_11:
        /*0028*/ 	.byte	0x04, 0x17
        /*002a*/ 	.short	(.L_13 - .L_12)
.L_12:
        /*002c*/ 	.word	0x00000000
        /*0030*/ 	.short	0x0001
        /*0032*/ 	.short	0x0008
        /*0034*/ 	.byte	0x00, 0xf5, 0x21, 0x00


	//----- nvinfo : EIATTR_KPARAM_INFO
	.align		4
.L_13:
        /*0038*/ 	.byte	0x04, 0x17
        /*003a*/ 	.short	(.L_15 - .L_14)
.L_14:
        /*003c*/ 	.word	0x00000000
        /*0040*/ 	.short	0x0000
        /*0042*/ 	.short	0x0000
        /*0044*/ 	.byte	0x00, 0xf5, 0x21, 0x00


	//----- nvinfo : EIATTR_SPARSE_MMA_MASK
	.align		4
.L_15:
        /*0048*/ 	.byte	0x03, 0x50
        /*004a*/ 	.short	0x0000


	//----- nvinfo : EIATTR_MAXREG_COUNT
	.align		4
        /*004c*/ 	.byte	0x03, 0x1b
        /*004e*/ 	.short	0x00ff


	//----- nvinfo : EIATTR_MERCURY_ISA_VERSION
	.align		4
        /*0050*/ 	.byte	0x03, 0x5f
        /*0052*/ 	.short	0x0101


	//----- nvinfo : EIATTR_VRC_CTA_INIT_COUNT
	.align		4
        /*0054*/ 	.byte	0x02, 0x4a
	.zero		1
	.zero		1


	//----- nvinfo : EIATTR_EXIT_INSTR_OFFSETS
	.align		4
        /*0058*/ 	.byte	0x04, 0x1c
        /*005a*/ 	.short	(.L_17 - .L_16)


	//   ....[0]....
.L_16:
        /*005c*/ 	.word	0x00000070


	//   ....[1]....
        /*0060*/ 	.word	0x00000160


	//----- nvinfo : EIATTR_CRS_STACK_SIZE
	.align		4
.L_17:
        /*0064*/ 	.byte	0x04, 0x1e
        /*0066*/ 	.short	(.L_19 - .L_18)
.L_18:
        /*0068*/ 	.word	0x00000000


	//----- nvinfo : EIATTR_CBANK_PARAM_SIZE
	.align		4
.L_19:
        /*006c*/ 	.byte	0x03, 0x19
        /*006e*/ 	.short	0x0018


	//----- nvinfo : EIATTR_PARAM_CBANK
	.align		4
        /*0070*/ 	.byte	0x04, 0x0a
        /*0072*/ 	.short	(.L_21 - .L_20)
	.align		4
.L_20:
        /*0074*/ 	.word	index@(.nv.constant0._Z18mat_set_column_f64PdPKdii)
        /*0078*/ 	.short	0x0380
        /*007a*/ 	.short	0x0018


	//----- nvinfo : EIATTR_SW_WAR
	.align		4
.L_21:
        /*007c*/ 	.byte	0x04, 0x36
        /*007e*/ 	.short	(.L_23 - .L_22)
.L_22:
        /*0080*/ 	.word	0x00000008
.L_23:


//--------------------- .nv.callgraph             --------------------------
	.section	.nv.callgraph,"",@"SHT_CUDA_CALLGRAPH"
	.align	4
	.sectionentsize	8
	.align		4
        /*0000*/ 	.word	0x00000000
	.align		4
        /*0004*/ 	.word	0xffffffff
	.align		4
        /*0008*/ 	.word	0x00000000
	.align		4
        /*000c*/ 	.word	0xfffffffe
	.align		4
        /*0010*/ 	.word	0x00000000
	.align		4
        /*0014*/ 	.word	0xfffffffd
	.align		4
        /*0018*/ 	.word	0x00000000
	.align		4
        /*001c*/ 	.word	0xfffffffc


//--------------------- .text._Z18mat_set_column_f64PdPKdii --------------------------
	.section	.text._Z18mat_set_column_f64PdPKdii,"ax",@progbits
	.align	128
        .global         _Z18mat_set_column_f64PdPKdii
        .type           _Z18mat_set_column_f64PdPKdii,@function
        .size           _Z18mat_set_column_f64PdPKdii,(.L_x_2 - _Z18mat_set_column_f64PdPKdii)
        .other          _Z18mat_set_column_f64PdPKdii,@"STO_CUDA_ENTRY STV_DEFAULT"
_Z18mat_set_column_f64PdPKdii:
.text._Z18mat_set_column_f64PdPKdii:
[----:B------:R-:W-:Y:S01]  /*0000*/  LDC R1, c[0x0][0x37c] ;  /* 0x0000df00ff017b82 */ /* 0x000fe20000000800 */
[----:B------:R-:W0:Y:S07]  /*0010*/  S2R R0, SR_TID.X ;  /* 0x0000000000007919 */ /* 0x000e2e0000002100 */
[----:B------:R-:W0:Y:S01]  /*0020*/  S2UR UR4, SR_CTAID.X ;  /* 0x00000000000479c3 */ /* 0x000e220000002500 */
[----:B------:R-:W1:Y:S07]  /*0030*/  LDCU UR5, c[0x0][0x394] ;  /* 0x00007280ff0577ac */ /* 0x000e6e0008000800 */
[----:B------:R-:W0:Y:S02]  /*0040*/  LDC R11, c[0x0][0x360] ;  /* 0x0000d800ff0b7b82 */ /* 0x000e240000000800 */
[----:B0-----:R-:W-:-:S05]  /*0050*/  IMAD R0, R11, UR4, R0 ;  /* 0x000000040b007c24 */ /* 0x001fca000f8e0200 */
[----:B-1----:R-:W-:-:S13]  /*0060*/  ISETP.GE.AND P0, PT, R0, UR5, PT ;  /* 0x0000000500007c0c */ /* 0x002fda000bf06270 */
[----:B------:R-:W-:Y:S05]  /*0070*/  @P0 EXIT ;  /* 0x000000000000094d */ /* 0x000fea0003800000 */
[----:B------:R-:W0:Y:S01]  /*0080*/  LDC R13, c[0x0][0x390] ;  /* 0x0000e400ff0d7b82 */ /* 0x000e220000000800 */
[----:B------:R-:W1:Y:S01]  /*0090*/  LDCU UR4, c[0x0][0x370] ;  /* 0x00006e00ff0477ac */ /* 0x000e620008000800 */
[----:B------:R-:W2:Y:S06]  /*00a0*/  LDCU.64 UR6, c[0x0][0x358] ;  /* 0x00006b00ff0677ac */ /* 0x000eac0008000a00 */
[----:B------:R-:W3:Y:S08]  /*00b0*/  LDC.64 R8, c[0x0][0x380] ;  /* 0x0000e000ff087b82 */ /* 0x000ef00000000a00 */
[----:B------:R-:W4:Y:S01]  /*00c0*/  LDC.64 R6, c[0x0][0x388] ;  /* 0x0000e200ff067b82 */ /* 0x000f220000000a00 */
[----:B-1----:R-:W-:-:S07]  /*00d0*/  IMAD R11, R11, UR4, RZ ;  /* 0x000000040b0b7c24 */ /* 0x002fce000f8e02ff */
.L_x_0:
[----:B-1--4-:R-:W-:-:S06]  /*00e0*/  IMAD.WIDE R2, R0, 0x8, R6 ;  /* 0x0000000800027825 */ /* 0x012fcc00078e0206 */
[----:B--2---:R-:W2:Y:S01]  /*00f0*/  LDG.E.64.CONSTANT R2, desc[UR6][R2.64] ;  /* 0x0000000602027981 */ /* 0x004ea2000c1e9b00 */
[----:B0-----:R-:W-:Y:S01]  /*0100*/  IMAD R5, R13, UR5, R0 ;  /* 0x000000050d057c24 */ /* 0x001fe2000f8e0200 */
[----:B------:R-:W-:-:S03]  /*0110*/  IADD3 R0, PT, PT, R11, R0, RZ ;  /* 0x000000000b007210 */ /* 0x000fc60007ffe0ff */
[----:B---3--:R-:W-:Y:S01]  /*0120*/  IMAD.WIDE R4, R5, 0x8, R8 ;  /* 0x0000000805047825 */ /* 0x008fe200078e0208 */
[----:B------:R-:W-:-:S04]  /*0130*/  ISETP.GE.AND P0, PT, R0, UR5, PT ;  /* 0x0000000500007c0c */ /* 0x000fc8000bf06270 */
[----:B--2---:R1:W-:Y:S09]  /*0140*/  STG.E.64 desc[UR6][R4.64], R2 ;  /* 0x0000000204007986 */ /* 0x0043f2000c101b06 */
[----:B------:R-:W-:Y:S05]  /*0150*/  @!P0 BRA `(.L_x_0) ;  /* 0xfffffffc00e08947 */ /* 0x000fea000383ffff */
[----:B------:R-:W-:Y:S05]  /*0160*/  EXIT ;  /* 0x000000000000794d */ /* 0x000fea0003800000 */
.L_x_1:
[----:B------:R-:W-:-:S00]  /*0170*/  BRA `(.L_x_1) ;  /* 0xfffffffc00fc7947 */ /* 0x000fc0000383ffff */
[----:B------:R-:W-:-:S00]  /*0180*/  NOP ;  /* 0x0000000000007918 */ /* 0x000fc00000000000 */
[----:B------:R-:W-:-:S00]  /*0190*/  NOP ;  /* 0x0000000000007918 */ /* 0x000fc00000000000 */
[----:B------:R-:W-:-:S00]  /*01a0*/  NOP ;  /* 0x0000000000007918 */ /* 0x000fc00000000000 */
[----:B------:R-:W-:-:S00]  /*01b0*/  NOP ;  /* 0x0000000000007918 */ /* 0x000fc00000000000 */
[----:B------:R-:W-:-:S00]  /*01c0*/  NOP ;  /* 0x0000000000007918 */ /* 0x000fc00000000000 */
[----:B------:R-:W-:-:S00]  /*01d0*/  NOP ;  /* 0x0000000000007918 */ /* 0x000fc00000000000 */
[----:B------:R-:W-:-:S00]  /*01e0*/  NOP ;  /* 0x0000000000007918 */ /* 0x000fc00000000000 */
[----:B------:R-:W-:-:S00]  /*01f0*/  NOP ;  /* 0x0000000000007918 */ /* 0x000fc00000000000 */
.L_x_2:


//--------------------- .nv.shared.reserved.0     --------------------------
	.section	.nv.shared.reserved.0,"aw",@nobits
	.weak		__nv_reservedSMEM_offset_0_alias
	.size		__nv_reservedSMEM_offset_0_alias, 0, 64
	.other		__nv_reservedSMEM_offset_0_alias,@"STO_CUDA_RESERVED_SHARED STV_DEFAULT"
__nv_reservedSMEM_offset_0_alias:
	.zero		0
	.zero		64


//--------------------- .nv.constant0._Z18mat_set_column_f64PdPKdii --------------------------
	.section	.nv.constant0._Z18mat_set_column_f64PdPKdii,"a",@progbits
	.sectionflags	@""
	.align	4
.nv.constant0._Z18mat_set_column_f64PdPKdii:
	.zero		920


//--------------------- SYMBOLS --------------------------

	.type		.nv.reservedSmem.offset0,@object
	.size		.nv.reservedSmem.offset0,0x4
